	.headerflags	@"EF_CUDA_TEXMODE_UNIFIED EF_CUDA_64BIT_ADDRESS EF_CUDA_ACCELERATORS EF_CUDA_SM90 EF_CUDA_VIRTUAL_SM(EF_CUDA_SM90)"
	.elftype	@"ET_EXEC"


//--------------------- .nv.info                  --------------------------
	.section	.nv.info,"",@"SHT_CUDA_INFO"
	.align	4


	//----- nvinfo : EIATTR_REGCOUNT
	.align		4
        /*0000*/ 	.byte	0x04, 0x2f
        /*0002*/ 	.short	(.L_2 - .L_1)
	.align		4
.L_1:
        /*0004*/ 	.word	index@(triton_poi_fused_add_mul_pow_sqrt_tanh_33)
        /*0008*/ 	.word	0x00000020


	//----- nvinfo : EIATTR_MIN_STACK_SIZE
	.align		4
.L_2:
        /*000c*/ 	.byte	0x04, 0x12
        /*000e*/ 	.short	(.L_4 - .L_3)
	.align		4
.L_3:
        /*0010*/ 	.word	index@(triton_poi_fused_add_mul_pow_sqrt_tanh_33)
        /*0014*/ 	.word	0x00000000


	//----- nvinfo : EIATTR_FRAME_SIZE
	.align		4
.L_4:
        /*0018*/ 	.byte	0x04, 0x11
        /*001a*/ 	.short	(.L_6 - .L_5)
	.align		4
.L_5:
        /*001c*/ 	.word	index@(triton_poi_fused_add_mul_pow_sqrt_tanh_33)
        /*0020*/ 	.word	0x00000000


	//----- nvinfo : EIATTR_MIN_STACK_SIZE
	.align		4
.L_6:
        /*0024*/ 	.byte	0x04, 0x12
        /*0026*/ 	.short	(.L_8 - .L_7)
	.align		4
.L_7:
        /*0028*/ 	.word	index@(triton_poi_fused_add_mul_pow_sqrt_tanh_33)
        /*002c*/ 	.word	0x00000000
.L_8:


//--------------------- .nv.info.triton_poi_fused_add_mul_pow_sqrt_tanh_33 --------------------------
	.section	.nv.info.triton_poi_fused_add_mul_pow_sqrt_tanh_33,"",@"SHT_CUDA_INFO"
	.sectionflags	@""
	.align	4


	//----- nvinfo : EIATTR_CUDA_API_VERSION
	.align		4
        /*0000*/ 	.byte	0x04, 0x37
        /*0002*/ 	.short	(.L_10 - .L_9)
.L_9:
        /*0004*/ 	.word	0x0000007c


	//----- nvinfo : EIATTR_KPARAM_INFO
	.align		4
.L_10:
        /*0008*/ 	.byte	0x04, 0x17
        /*000a*/ 	.short	(.L_12 - .L_11)
.L_11:
        /*000c*/ 	.word	0x00000000
        /*0010*/ 	.short	0x0004
        /*0012*/ 	.short	0x001c
        /*0014*/ 	.byte	0x00, 0xf0, 0x11, 0x00


	//----- nvinfo : EIATTR_KPARAM_INFO
	.align		4
.L_12:
        /*0018*/ 	.byte	0x04, 0x17
        /*001a*/ 	.short	(.L_14 - .L_13)
.L_13:
        /*001c*/ 	.word	0x00000000
        /*0020*/ 	.short	0x0003
        /*0022*/ 	.short	0x0018
        /*0024*/ 	.byte	0x00, 0xf0, 0x11, 0x00


	//----- nvinfo : EIATTR_KPARAM_INFO
	.align		4
.L_14:
        /*0028*/ 	.byte	0x04, 0x17
        /*002a*/ 	.short	(.L_16 - .L_15)
.L_15:
        /*002c*/ 	.word	0x00000000
        /*0030*/ 	.short	0x0002
        /*0032*/ 	.short	0x0010
        /*0034*/ 	.byte	0x00, 0xf4, 0x21, 0x00


	//----- nvinfo : EIATTR_KPARAM_INFO
	.align		4
.L_16:
        /*0038*/ 	.byte	0x04, 0x17
        /*003a*/ 	.short	(.L_18 - .L_17)
.L_17:
        /*003c*/ 	.word	0x00000000
        /*0040*/ 	.short	0x0001
        /*0042*/ 	.short	0x0008
        /*0044*/ 	.byte	0x00, 0xf4, 0x21, 0x00


	//----- nvinfo : EIATTR_KPARAM_INFO
	.align		4
.L_18:
        /*0048*/ 	.byte	0x04, 0x17
        /*004a*/ 	.short	(.L_20 - .L_19)
.L_19:
        /*004c*/ 	.word	0x00000000
        /*0050*/ 	.short	0x0000
        /*0052*/ 	.short	0x0000
        /*0054*/ 	.byte	0x00, 0xf4, 0x21, 0x00


	//----- nvinfo : EIATTR_SPARSE_MMA_MASK
	.align		4
.L_20:
        /*0058*/ 	.byte	0x03, 0x50
        /*005a*/ 	.short	0x0000


	//----- nvinfo : EIATTR_MAXREG_COUNT
	.align		4
        /*005c*/ 	.byte	0x03, 0x1b
        /*005e*/ 	.short	0x00ff


	//----- nvinfo : EIATTR_EXIT_INSTR_OFFSETS
	.align		4
        /*0060*/ 	.byte	0x04, 0x1c
        /*0062*/ 	.short	(.L_22 - .L_21)


	//   ....[0]....
.L_21:
        /*0064*/ 	.word	0x00000ab0


	//   ....[1]....
        /*0068*/ 	.word	0x00000ad0


	//----- nvinfo : EIATTR_REQNTID
	.align		4
.L_22:
        /*006c*/ 	.byte	0x04, 0x10
        /*006e*/ 	.short	(.L_24 - .L_23)
.L_23:
        /*0070*/ 	.word	0x00000080
        /*0074*/ 	.word	0x00000001
        /*0078*/ 	.word	0x00000001


	//----- nvinfo : EIATTR_CRS_STACK_SIZE
	.align		4
.L_24:
        /*007c*/ 	.byte	0x04, 0x1e
        /*007e*/ 	.short	(.L_26 - .L_25)
.L_25:
        /*0080*/ 	.word	0x00000000


	//----- nvinfo : EIATTR_CBANK_PARAM_SIZE
	.align		4
.L_26:
        /*0084*/ 	.byte	0x03, 0x19
        /*0086*/ 	.short	0x0020


	//----- nvinfo : EIATTR_PARAM_CBANK
	.align		4
        /*0088*/ 	.byte	0x04, 0x0a
        /*008a*/ 	.short	(.L_28 - .L_27)
	.align		4
.L_27:
        /*008c*/ 	.word	index@(.nv.constant0.triton_poi_fused_add_mul_pow_sqrt_tanh_33)
        /*0090*/ 	.short	0x0210
        /*0092*/ 	.short	0x0020


	//----- nvinfo : EIATTR_SW_WAR
	.align		4
.L_28:
        /*0094*/ 	.byte	0x04, 0x36
        /*0096*/ 	.short	(.L_30 - .L_29)
.L_29:
        /*0098*/ 	.word	0x00000008
.L_30:


//--------------------- .nv.callgraph             --------------------------
	.section	.nv.callgraph,"",@"SHT_CUDA_CALLGRAPH"
	.align	4
	.sectionentsize	8
	.align		4
        /*0000*/ 	.word	0x00000000
	.align		4
        /*0004*/ 	.word	0xffffffff
	.align		4
        /*0008*/ 	.word	0x00000000
	.align		4
        /*000c*/ 	.word	0xfffffffe
	.align		4
        /*0010*/ 	.word	0x00000000
	.align		4
        /*0014*/ 	.word	0xfffffffd
	.align		4
        /*0018*/ 	.word	0x00000000
	.align		4
        /*001c*/ 	.word	0xfffffffc


//--------------------- .nv.constant4             --------------------------
	.section	.nv.constant4,"a",@progbits
	.align	8
	.align		8
.nv.constant4:
        /*0000*/ 	.dword	_$_str


//--------------------- .text.triton_poi_fused_add_mul_pow_sqrt_tanh_33 --------------------------
	.section	.text.triton_poi_fused_add_mul_pow_sqrt_tanh_33,"ax",@progbits
	.sectionflags	@"SHF_BARRIERS=1"
	.align	128
        .global         triton_poi_fused_add_mul_pow_sqrt_tanh_33
        .type           triton_poi_fused_add_mul_pow_sqrt_tanh_33,@function
        .size           triton_poi_fused_add_mul_pow_sqrt_tanh_33,(.L_x_10 - triton_poi_fused_add_mul_pow_sqrt_tanh_33)
        .other          triton_poi_fused_add_mul_pow_sqrt_tanh_33,@"STO_CUDA_ENTRY STV_DEFAULT"
triton_poi_fused_add_mul_pow_sqrt_tanh_33:
.text.triton_poi_fused_add_mul_pow_sqrt_tanh_33:
[----:B------:R-:W0:Y:S02]  /*0000*/  LDC R1, c[0x0][0x28] ;  /* 0x00000a00ff017b82 */ /* 0x000e240000000800 */
[----:B------:R-:W1:Y:S01]  /*0010*/  S2R R3, SR_TID.X ;  /* 0x0000000000037919 */ /* 0x000e620000002100 */
[----:B------:R-:W2:Y:S01]  /*0020*/  LDC.64 R8, c[0x0][0x210] ;  /* 0x00008400ff087b82 */ /* 0x000ea20000000a00 */
[----:B------:R-:W-:Y:S02]  /*0030*/  CS2R R4, SRZ ;  /* 0x0000000000047805 */ /* 0x000fe4000001ff00 */
[----:B------:R-:W-:Y:S01]  /*0040*/  CS2R R6, SRZ ;  /* 0x0000000000067805 */ /* 0x000fe2000001ff00 */
[----:B------:R-:W3:Y:S01]  /*0050*/  S2R R2, SR_CTAID.X ;  /* 0x0000000000027919 */ /* 0x000ee20000002500 */
[----:B------:R-:W-:Y:S01]  /*0060*/  ULDC.64 UR6, c[0x0][0x208] ;  /* 0x0000820000067ab9 */ /* 0x000fe20000000a00 */
[----:B------:R-:W4:Y:S01]  /*0070*/  S2R R21, SR_CTAID.Y ;  /* 0x0000000000157919 */ /* 0x000f220000002600 */
[----:B-1----:R-:W-:Y:S02]  /*0080*/  SHF.L.U32 R15, R3, 0x2, RZ ;  /* 0x00000002030f7819 */ /* 0x002fe400000006ff */
[----:B---3--:R-:W-:-:S02]  /*0090*/  SHF.L.U32 R2, R2, 0x9, RZ ;  /* 0x0000000902027819 */ /* 0x008fc400000006ff */
[----:B------:R-:W-:Y:S02]  /*00a0*/  LOP3.LUT R15, R15, 0x1fc, RZ, 0xc0, !PT ;  /* 0x000001fc0f0f7812 */ /* 0x000fe400078ec0ff */
[----:B----4-:R-:W-:Y:S02]  /*00b0*/  ISETP.GE.AND P0, PT, R21, 0x8, PT ;  /* 0x000000081500780c */ /* 0x010fe40003f06270 */
[----:B------:R-:W-:-:S04]  /*00c0*/  LOP3.LUT R12, R2, R15, RZ, 0xfc, !PT ;  /* 0x0000000f020c7212 */ /* 0x000fc800078efcff */
[----:B------:R-:W-:Y:S01]  /*00d0*/  ISETP.LT.AND P1, PT, R12, 0x1800, !P0 ;  /* 0x000018000c00780c */ /* 0x000fe20004721270 */
[----:B------:R-:W-:-:S04]  /*00e0*/  IMAD R12, R21, 0x1800, R12 ;  /* 0x00001800150c7824 */ /* 0x000fc800078e020c */
[----:B--2---:R-:W-:-:S08]  /*00f0*/  IMAD.WIDE R8, R12, 0x4, R8 ;  /* 0x000000040c087825 */ /* 0x004fd000078e0208 */
[----:B------:R-:W2:Y:S01]  /*0100*/  @P1 LDG.E.EL.128 R4, desc[UR6][R8.64] ;  /* 0x0000000608041981 */ /* 0x000ea2000c2e1d00 */
[----:B------:R-:W-:Y:S01]  /*0110*/  BSSY B0, `(.L_x_0) ;  /* 0x0000036000007945 */ /* 0x000fe20003800000 */
[----:B--2---:R-:W-:Y:S01]  /*0120*/  FMUL R11, R4, R4 ;  /* 0x00000004040b7220 */ /* 0x004fe20000400000 */
[----:B------:R-:W-:-:S03]  /*0130*/  FMUL R0, R5, R5 ;  /* 0x0000000505007220 */ /* 0x000fc60000400000 */
[----:B------:R-:W-:Y:S01]  /*0140*/  FMUL R11, R11, R4 ;  /* 0x000000040b0b7220 */ /* 0x000fe20000400000 */
[----:B------:R-:W-:-:S03]  /*0150*/  FMUL R8, R0, R5 ;  /* 0x0000000500087220 */ /* 0x000fc60000400000 */
[----:B------:R-:W-:Y:S01]  /*0160*/  FFMA R10, R11, 0.044714998453855514526, R4 ;  /* 0x3d3727130b0a7823 */ /* 0x000fe20000000004 */
[----:B------:R-:W-:-:S03]  /*0170*/  FFMA R8, R8, 0.044714998453855514526, R5 ;  /* 0x3d37271308087823 */ /* 0x000fc60000000005 */
[----:B------:R-:W-:-:S04]  /*0180*/  FMUL R10, R10, 0.79788458347320556641 ;  /* 0x3f4c422a0a0a7820 */ /* 0x000fc80000400000 */
[----:B------:R-:W-:-:S05]  /*0190*/  FADD.FTZ R16, |R10|, -RZ ;  /* 0x800000ff0a107221 */ /* 0x000fca0000010200 */
[----:B------:R-:W-:-:S13]  /*01a0*/  FSETP.GE.AND P3, PT, R16, 0.60000002384185791016, PT ;  /* 0x3f19999a1000780b */ /* 0x000fda0003f66000 */
[----:B------:R-:W-:Y:S01]  /*01b0*/  @P3 FMUL R13, R16, 2.8853900432586669922 ;  /* 0x4038aa3b100d3820 */ /* 0x000fe20000400000 */
[----:B------:R-:W-:Y:S01]  /*01c0*/  @!P3 MOV R9, 0x3c80f082 ;  /* 0x3c80f0820009b802 */ /* 0x000fe20000000f00 */
[----:B------:R-:W-:Y:S01]  /*01d0*/  @!P3 FMUL R0, R10, R10 ;  /* 0x0000000a0a00b220 */ /* 0x000fe20000400000 */
[----:B------:R-:W-:Y:S02]  /*01e0*/  @P3 MOV R17, 0x3f800000 ;  /* 0x3f80000000113802 */ /* 0x000fe40000000f00 */
[----:B------:R-:W-:Y:S01]  /*01f0*/  @P3 FSETP.GE.AND P2, PT, R16, 9.010913848876953125, PT ;  /* 0x41102cb41000380b */ /* 0x000fe20003f46000 */
[----:B------:R-:W1:Y:S01]  /*0200*/  @P3 MUFU.EX2 R13, R13 ;  /* 0x0000000d000d3308 */ /* 0x000e620000000800 */
[----:B------:R-:W-:-:S04]  /*0210*/  @!P3 FFMA.FTZ R9, R0, R9, -0.052303962409496307373 ;  /* 0xbd563cae0009b423 */ /* 0x000fc80000010009 */
[----:B------:R-:W-:Y:S01]  /*0220*/  @!P3 FFMA.FTZ R11, R0, R9, 0.1331529766321182251 ;  /* 0x3e085941000bb423 */ /* 0x000fe20000010009 */
[----:B------:R-:W-:-:S04]  /*0230*/  FMUL R9, R8, 0.79788458347320556641 ;  /* 0x3f4c422a08097820 */ /* 0x000fc80000400000 */
[----:B------:R-:W-:Y:S01]  /*0240*/  FADD.FTZ R16, |R9|, -RZ ;  /* 0x800000ff09107221 */ /* 0x000fe20000010200 */
[----:B-1----:R-:W-:Y:S01]  /*0250*/  @P3 FADD R14, R13, 1 ;  /* 0x3f8000000d0e3421 */ /* 0x002fe20000000000 */
[----:B------:R-:W-:Y:S01]  /*0260*/  @!P3 FFMA.FTZ R13, R0, R11, -0.33332768082618713379 ;  /* 0xbeaaa9ed000db423 */ /* 0x000fe2000001000b */
[----:B------:R-:W-:-:S03]  /*0270*/  FMUL R11, R6, R6 ;  /* 0x00000006060b7220 */ /* 0x000fc60000400000 */
[----:B------:R-:W-:Y:S01]  /*0280*/  @!P3 FFMA.FTZ R13, R0, R13, RZ ;  /* 0x0000000d000db223 */ /* 0x000fe200000100ff */
[----:B------:R-:W1:Y:S01]  /*0290*/  @P3 MUFU.RCP R14, R14 ;  /* 0x0000000e000e3308 */ /* 0x000e620000001000 */
[----:B------:R-:W-:Y:S01]  /*02a0*/  FMUL R0, R7, R7 ;  /* 0x0000000707007220 */ /* 0x000fe20000400000 */
[----:B------:R-:W-:-:S03]  /*02b0*/  FMUL R11, R11, R6 ;  /* 0x000000060b0b7220 */ /* 0x000fc60000400000 */
[----:B------:R-:W-:Y:S01]  /*02c0*/  FMUL R0, R0, R7 ;  /* 0x0000000700007220 */ /* 0x000fe20000400000 */
[----:B-1----:R-:W-:Y:S01]  /*02d0*/  @P3 FFMA.FTZ R8, R14, -2, R17 ;  /* 0xc00000000e083823 */ /* 0x002fe20000010011 */
[----:B------:R-:W-:Y:S02]  /*02e0*/  FFMA R14, R11, 0.044714998453855514526, R6 ;  /* 0x3d3727130b0e7823 */ /* 0x000fe40000000006 */
[----:B------:R-:W-:Y:S02]  /*02f0*/  FFMA R11, R0, 0.044714998453855514526, R7 ;  /* 0x3d372713000b7823 */ /* 0x000fe40000000007 */
[----:B------:R-:W-:Y:S02]  /*0300*/  @P3 FSEL R17, R8, 1, !P2 ;  /* 0x3f80000008113808 */ /* 0x000fe40005000000 */
[----:B------:R-:W-:Y:S02]  /*0310*/  FSETP.GE.AND P2, PT, R16, 0.60000002384185791016, PT ;  /* 0x3f19999a1000780b */ /* 0x000fe40003f46000 */
[----:B------:R-:W-:Y:S01]  /*0320*/  @P3 LOP3.LUT R8, R17, 0x80000000, R10, 0xf8, !PT ;  /* 0x8000000011083812 */ /* 0x000fe200078ef80a */
[----:B------:R-:W-:Y:S01]  /*0330*/  @!P3 FFMA.FTZ R8, R10, R13, R10 ;  /* 0x0000000d0a08b223 */ /* 0x000fe2000001000a */
[----:B------:R-:W-:-:S09]  /*0340*/  FMUL R10, R14, 0.79788458347320556641 ;  /* 0x3f4c422a0e0a7820 */ /* 0x000fd20000400000 */
[----:B------:R-:W-:Y:S05]  /*0350*/  @!P2 BRA `(.L_x_1) ;  /* 0x000000000028a947 */ /* 0x000fea0003800000 */
[C---:B------:R-:W-:Y:S01]  /*0360*/  FMUL R0, R16.reuse, 2.8853900432586669922 ;  /* 0x4038aa3b10007820 */ /* 0x040fe20000400000 */
[----:B------:R-:W-:Y:S01]  /*0370*/  HFMA2.MMA R14, -RZ, RZ, 1.875, 0 ;  /* 0x3f800000ff0e7435 */ /* 0x000fe200000001ff */
[----:B------:R-:W-:-:S04]  /*0380*/  FSETP.GE.AND P2, PT, R16, 9.010913848876953125, PT ;  /* 0x41102cb41000780b */ /* 0x000fc80003f46000 */
[----:B------:R-:W1:Y:S02]  /*0390*/  MUFU.EX2 R0, R0 ;  /* 0x0000000000007308 */ /* 0x000e640000000800 */
[----:B-1----:R-:W-:-:S06]  /*03a0*/  FADD R13, R0, 1 ;  /* 0x3f800000000d7421 */ /* 0x002fcc0000000000 */
[----:B------:R-:W1:Y:S02]  /*03b0*/  MUFU.RCP R13, R13 ;  /* 0x0000000d000d7308 */ /* 0x000e640000001000 */
[----:B-1----:R-:W-:-:S05]  /*03c0*/  FFMA.FTZ R14, R13, -2, R14 ;  /* 0xc00000000d0e7823 */ /* 0x002fca000001000e */
[----:B------:R-:W-:-:S04]  /*03d0*/  FSEL R14, R14, 1, !P2 ;  /* 0x3f8000000e0e7808 */ /* 0x000fc80005000000 */
[----:B------:R-:W-:Y:S01]  /*03e0*/  LOP3.LUT R9, R14, 0x80000000, R9, 0xf8, !PT ;  /* 0x800000000e097812 */ /* 0x000fe200078ef809 */
[----:B------:R-:W-:Y:S06]  /*03f0*/  BRA `(.L_x_2) ;  /* 0x00000000001c7947 */ /* 0x000fec0003800000 */
.L_x_1:
[----:B------:R-:W-:Y:S01]  /*0400*/  MOV R0, 0x3c80f082 ;  /* 0x3c80f08200007802 */ /* 0x000fe20000000f00 */
[----:B------:R-:W-:-:S04]  /*0410*/  FMUL R13, R9, R9 ;  /* 0x00000009090d7220 */ /* 0x000fc80000400000 */
[----:B------:R-:W-:-:S04]  /*0420*/  FFMA.FTZ R0, R13, R0, -0.052303962409496307373 ;  /* 0xbd563cae0d007423 */ /* 0x000fc80000010000 */
[----:B------:R-:W-:-:S04]  /*0430*/  FFMA.FTZ R0, R13, R0, 0.1331529766321182251 ;  /* 0x3e0859410d007423 */ /* 0x000fc80000010000 */
[----:B------:R-:W-:-:S04]  /*0440*/  FFMA.FTZ R0, R13, R0, -0.33332768082618713379 ;  /* 0xbeaaa9ed0d007423 */ /* 0x000fc80000010000 */
[----:B------:R-:W-:-:S04]  /*0450*/  FFMA.FTZ R0, R13, R0, RZ ;  /* 0x000000000d007223 */ /* 0x000fc800000100ff */
[----:B------:R-:W-:-:S07]  /*0460*/  FFMA.FTZ R9, R9, R0, R9 ;  /* 0x0000000009097223 */ /* 0x000fce0000010009 */
.L_x_2:
[----:B------:R-:W-:Y:S05]  /*0470*/  BSYNC B0 ;  /* 0x0000000000007941 */ /* 0x000fea0003800000 */
.L_x_0:
[----:B------:R-:W-:Y:S01]  /*0480*/  FADD.FTZ R16, |R10|, -RZ ;  /* 0x800000ff0a107221 */ /* 0x000fe20000010200 */
[----:B------:R-:W-:Y:S01]  /*0490*/  BSSY B0, `(.L_x_3) ;  /* 0x0000015000007945 */ /* 0x000fe20003800000 */
[----:B------:R-:W-:-:S03]  /*04a0*/  FMUL R11, R11, 0.79788458347320556641 ;  /* 0x3f4c422a0b0b7820 */ /* 0x000fc60000400000 */
[----:B------:R-:W-:-:S13]  /*04b0*/  FSETP.GE.AND P2, PT, R16, 0.60000002384185791016, PT ;  /* 0x3f19999a1000780b */ /* 0x000fda0003f46000 */
        /* <DEDUP_REMOVED lines=11> */
.L_x_4:
[----:B------:R-:W-:Y:S01]  /*0570*/  MOV R0, 0x3c80f082 ;  /* 0x3c80f08200007802 */ /* 0x000fe20000000f00 */
[----:B------:R-:W-:-:S04]  /*0580*/  FMUL R13, R10, R10 ;  /* 0x0000000a0a0d7220 */ /* 0x000fc80000400000 */
[----:B------:R-:W-:-:S04]  /*0590*/  FFMA.FTZ R0, R13, R0, -0.052303962409496307373 ;  /* 0xbd563cae0d007423 */ /* 0x000fc80000010000 */
[----:B------:R-:W-:-:S04]  /*05a0*/  FFMA.FTZ R0, R13, R0, 0.1331529766321182251 ;  /* 0x3e0859410d007423 */ /* 0x000fc80000010000 */
[----:B------:R-:W-:-:S04]  /*05b0*/  FFMA.FTZ R0, R13, R0, -0.33332768082618713379 ;  /* 0xbeaaa9ed0d007423 */ /* 0x000fc80000010000 */
[----:B------:R-:W-:-:S04]  /*05c0*/  FFMA.FTZ R13, R13, R0, RZ ;  /* 0x000000000d0d7223 */ /* 0x000fc800000100ff */
[----:B------:R-:W-:-:S07]  /*05d0*/  FFMA.FTZ R10, R10, R13, R10 ;  /* 0x0000000d0a0a7223 */ /* 0x000fce000001000a */
.L_x_5:
[----:B------:R-:W-:Y:S05]  /*05e0*/  BSYNC B0 ;  /* 0x0000000000007941 */ /* 0x000fea0003800000 */
.L_x_3:
[----:B------:R-:W-:Y:S01]  /*05f0*/  FADD.FTZ R18, |R11|, -RZ ;  /* 0x800000ff0b127221 */ /* 0x000fe20000010200 */
[----:B------:R-:W-:Y:S01]  /*0600*/  BSSY B0, `(.L_x_6) ;  /* 0x0000015000007945 */ /* 0x000fe20003800000 */
[----:B------:R-:W-:-:S03]  /*0610*/  SHF.R.S32.HI R13, RZ, 0x1f, R12 ;  /* 0x0000001fff0d7819 */ /* 0x000fc6000001140c */
        /* <DEDUP_REMOVED lines=12> */
.L_x_7:
[----:B------:R-:W-:Y:S01]  /*06e0*/  MOV R0, 0x3c80f082 ;  /* 0x3c80f08200007802 */ /* 0x000fe20000000f00 */
[----:B------:R-:W-:-:S04]  /*06f0*/  FMUL R17, R11, R11 ;  /* 0x0000000b0b117220 */ /* 0x000fc80000400000 */
[----:B------:R-:W-:-:S04]  /*0700*/  FFMA.FTZ R0, R17, R0, -0.052303962409496307373 ;  /* 0xbd563cae11007423 */ /* 0x000fc80000010000 */
[----:B------:R-:W-:-:S04]  /*0710*/  FFMA.FTZ R0, R17, R0, 0.1331529766321182251 ;  /* 0x3e08594111007423 */ /* 0x000fc80000010000 */
[----:B------:R-:W-:-:S04]  /*0720*/  FFMA.FTZ R0, R17, R0, -0.33332768082618713379 ;  /* 0xbeaaa9ed11007423 */ /* 0x000fc80000010000 */
[----:B------:R-:W-:-:S04]  /*0730*/  FFMA.FTZ R0, R17, R0, RZ ;  /* 0x0000000011007223 */ /* 0x000fc800000100ff */
[----:B------:R-:W-:-:S07]  /*0740*/  FFMA.FTZ R11, R11, R0, R11 ;  /* 0x000000000b0b7223 */ /* 0x000fce000001000b */
.L_x_8:
[----:B------:R-:W-:Y:S05]  /*0750*/  BSYNC B0 ;  /* 0x0000000000007941 */ /* 0x000fea0003800000 */
.L_x_6:
[----:B------:R-:W1:Y:S01]  /*0760*/  S2UR UR5, SR_CgaCtaId ;  /* 0x00000000000579c3 */ /* 0x000e620000008800 */
[----:B------:R-:W-:Y:S01]  /*0770*/  UMOV UR4, 0x400 ;  /* 0x0000040000047882 */ /* 0x000fe20000000000 */
[----:B------:R-:W-:Y:S01]  /*0780*/  LOP3.LUT R0, R3, 0x7f, RZ, 0xc0, !PT ;  /* 0x0000007f03007812 */ /* 0x000fe200078ec0ff */
[----:B------:R-:W-:Y:S01]  /*0790*/  FMUL R14, R4, 0.5 ;  /* 0x3f000000040e7820 */ /* 0x000fe20000400000 */
[----:B------:R-:W-:Y:S01]  /*07a0*/  LEA.HI R23, R21, R21, RZ, 0x1 ;  /* 0x0000001515177211 */ /* 0x000fe200078f08ff */
[----:B------:R-:W-:Y:S01]  /*07b0*/  FMUL R18, R6, 0.5 ;  /* 0x3f00000006127820 */ /* 0x000fe20000400000 */
[----:B------:R-:W-:Y:S01]  /*07c0*/  LOP3.LUT R22, R2, 0x7f, R3, 0xf8, !PT ;  /* 0x0000007f02167812 */ /* 0x000fe200078ef803 */
[----:B------:R-:W-:Y:S01]  /*07d0*/  FMUL R20, R7, 0.5 ;  /* 0x3f00000007147820 */ /* 0x000fe20000400000 */
[----:B------:R-:W2:Y:S01]  /*07e0*/  LDC.64 R2, c[0x0][0x218] ;  /* 0x00008600ff027b82 */ /* 0x000ea20000000a00 */
[----:B------:R-:W-:Y:S01]  /*07f0*/  LOP3.LUT R4, R23, 0xfffffffe, RZ, 0xc0, !PT ;  /* 0xfffffffe17047812 */ /* 0x000fe200078ec0ff */
[----:B------:R-:W-:Y:S01]  /*0800*/  FADD R25, R9, 1 ;  /* 0x3f80000009197421 */ /* 0x000fe20000000000 */
[C---:B------:R-:W-:Y:S01]  /*0810*/  LOP3.LUT R6, R22.reuse, 0x80, RZ, 0xfc, !PT ;  /* 0x0000008016067812 */ /* 0x040fe200078efcff */
[----:B------:R-:W-:Y:S01]  /*0820*/  FADD R27, R11, 1 ;  /* 0x3f8000000b1b7421 */ /* 0x000fe20000000000 */
[----:B------:R-:W-:-:S02]  /*0830*/  ISETP.LT.AND P4, PT, R22, 0x1800, !P0 ;  /* 0x000018001600780c */ /* 0x000fc40004781270 */
[----:B------:R-:W-:Y:S01]  /*0840*/  ISETP.LT.AND P3, PT, R6, 0x1800, !P0 ;  /* 0x000018000600780c */ /* 0x000fe20004761270 */
[----:B------:R-:W-:Y:S01]  /*0850*/  FMUL R27, R20, R27 ;  /* 0x0000001b141b7220 */ /* 0x000fe20000400000 */
[----:B-1----:R-:W-:-:S06]  /*0860*/  UPRMT UR4, UR5, 0x654, UR4 ;  /* 0x0000065405047896 */ /* 0x002fcc0008000004 */
[----:B------:R-:W-:Y:S02]  /*0870*/  LEA R16, R15, UR4, 0x2 ;  /* 0x000000040f107c11 */ /* 0x000fe4000f8e10ff */
[----:B------:R-:W-:Y:S01]  /*0880*/  LEA R24, R0, UR4, 0x2 ;  /* 0x0000000400187c11 */ /* 0x000fe2000f8e10ff */
[----:B------:R-:W-:Y:S02]  /*0890*/  ULDC.64 UR4, c[0x0][0x220] ;  /* 0x0000880000047ab9 */ /* 0x000fe40000000a00 */
[----:B------:R1:W-:Y:S01]  /*08a0*/  STS.128 [R16], R8 ;  /* 0x0000000810007388 */ /* 0x0003e20000000c00 */
[----:B------:R-:W-:Y:S01]  /*08b0*/  BAR.SYNC.DEFER_BLOCKING 0x0 ;  /* 0x0000000000007b1d */ /* 0x000fe20000010000 */
[----:B-1----:R-:W-:Y:S01]  /*08c0*/  FMUL R16, R5, 0.5 ;  /* 0x3f00000005107820 */ /* 0x002fe20000400000 */
[----:B------:R-:W-:Y:S01]  /*08d0*/  IADD3 R5, -R4, R21, RZ ;  /* 0x0000001504057210 */ /* 0x000fe20007ffe1ff */
[----:B------:R-:W-:Y:S01]  /*08e0*/  FADD R21, R8, 1 ;  /* 0x3f80000008157421 */ /* 0x000fe20000000000 */
[----:B------:R-:W-:Y:S01]  /*08f0*/  SHF.R.S32.HI R4, RZ, 0x1, R23 ;  /* 0x00000001ff047819 */ /* 0x000fe20000011417 */
[----:B------:R-:W-:Y:S01]  /*0900*/  FADD R23, R10, 1 ;  /* 0x3f8000000a177421 */ /* 0x000fe20000000000 */
[----:B------:R-:W-:-:S03]  /*0910*/  FMUL R25, R16, R25 ;  /* 0x0000001910197220 */ /* 0x000fc60000400000 */
[----:B------:R-:W-:Y:S01]  /*0920*/  IMAD R7, R4, 0x3000, R5 ;  /* 0x0000300004077824 */ /* 0x000fe200078e0205 */
[----:B------:R-:W-:Y:S01]  /*0930*/  LOP3.LUT R5, R22, 0x100, RZ, 0xfc, !PT ;  /* 0x0000010016057812 */ /* 0x000fe200078efcff */
[----:B------:R-:W-:Y:S01]  /*0940*/  FMUL R26, R18, R23 ;  /* 0x00000017121a7220 */ /* 0x000fe20000400000 */
[----:B------:R-:W-:Y:S01]  /*0950*/  LOP3.LUT R4, R22, 0x180, RZ, 0xfc, !PT ;  /* 0x0000018016047812 */ /* 0x000fe200078efcff */
[----:B------:R-:W1:Y:S01]  /*0960*/  LDS R19, [R24] ;  /* 0x0000000018137984 */ /* 0x000e620000000800 */
[C---:B------:R-:W-:Y:S02]  /*0970*/  ISETP.LT.AND P2, PT, R5.reuse, 0x1800, !P0 ;  /* 0x000018000500780c */ /* 0x040fe40004741270 */
[----:B------:R-:W-:Y:S01]  /*0980*/  ISETP.LT.AND P0, PT, R4, 0x1800, !P0 ;  /* 0x000018000400780c */ /* 0x000fe20004701270 */
[----:B------:R-:W3:Y:S01]  /*0990*/  LDS R17, [R24+0x200] ;  /* 0x0002000018117984 */ /* 0x000ee20000000800 */
[-C--:B------:R-:W-:Y:S02]  /*09a0*/  LEA R9, R22, R7.reuse, 0x1 ;  /* 0x0000000716097211 */ /* 0x080fe400078e08ff */
[-C--:B------:R-:W-:Y:S01]  /*09b0*/  LEA R11, R6, R7.reuse, 0x1 ;  /* 0x00000007060b7211 */ /* 0x080fe200078e08ff */
[----:B------:R-:W4:Y:S01]  /*09c0*/  LDS R15, [R24+0x400] ;  /* 0x00040000180f7984 */ /* 0x000f220000000800 */
[----:B------:R-:W-:-:S02]  /*09d0*/  LEA R5, R5, R7, 0x1 ;  /* 0x0000000705057211 */ /* 0x000fc400078e08ff */
[----:B------:R-:W-:Y:S01]  /*09e0*/  LEA R29, R4, R7, 0x1 ;  /* 0x00000007041d7211 */ /* 0x000fe200078e08ff */
[----:B------:R5:W4:Y:S01]  /*09f0*/  LDS R0, [R24+0x600] ;  /* 0x0006000018007984 */ /* 0x000b220000000800 */
[----:B--2---:R-:W-:Y:S01]  /*0a00*/  IMAD.WIDE R6, R9, 0x4, R2 ;  /* 0x0000000409067825 */ /* 0x004fe200078e0202 */
[----:B------:R-:W-:-:S03]  /*0a10*/  LEA R4, P5, R12, UR4, 0x2 ;  /* 0x000000040c047c11 */ /* 0x000fc6000f8a10ff */
[----:B------:R-:W-:-:S04]  /*0a20*/  IMAD.WIDE R8, R11, 0x4, R2 ;  /* 0x000000040b087825 */ /* 0x000fc800078e0202 */
[----:B-----5:R-:W-:Y:S01]  /*0a30*/  FMUL R24, R14, R21 ;  /* 0x000000150e187220 */ /* 0x020fe20000400000 */
[----:B------:R-:W-:Y:S01]  /*0a40*/  IMAD.WIDE R10, R5, 0x4, R2 ;  /* 0x00000004050a7825 */ /* 0x000fe200078e0202 */
[----:B------:R-:W-:-:S03]  /*0a50*/  LEA.HI.X R5, R12, UR5, R13, 0x2, P5 ;  /* 0x000000050c057c11 */ /* 0x000fc6000a8f140d */
[----:B------:R-:W-:Y:S01]  /*0a60*/  IMAD.WIDE R2, R29, 0x4, R2 ;  /* 0x000000041d027825 */ /* 0x000fe200078e0202 */
[----:B-1----:R1:W-:Y:S04]  /*0a70*/  @P4 STG.E desc[UR6][R6.64], R19 ;  /* 0x0000001306004986 */ /* 0x0023e8000c101906 */
[----:B---3--:R1:W-:Y:S04]  /*0a80*/  @P3 STG.E desc[UR6][R8.64], R17 ;  /* 0x0000001108003986 */ /* 0x0083e8000c101906 */
[----:B----4-:R1:W-:Y:S04]  /*0a90*/  @P2 STG.E desc[UR6][R10.64], R15 ;  /* 0x0000000f0a002986 */ /* 0x0103e8000c101906 */
[----:B0-----:R1:W-:Y:S01]  /*0aa0*/  @P0 STG.E desc[UR6][R2.64], R0 ;  /* 0x0000000002000986 */ /* 0x0013e2000c101906 */
[----:B------:R-:W-:Y:S05]  /*0ab0*/  @!P1 EXIT ;  /* 0x000000000000994d */ /* 0x000fea0003800000 */
[----:B------:R-:W-:Y:S01]  /*0ac0*/  STG.E.128 desc[UR6][R4.64], R24 ;  /* 0x0000001804007986 */ /* 0x000fe2000c101d06 */
[----:B------:R-:W-:Y:S05]  /*0ad0*/  EXIT ;  /* 0x000000000000794d */ /* 0x000fea0003800000 */
.L_x_9:
[----:B------:R-:W-:-:S00]  /*0ae0*/  BRA `(.L_x_9) ;  /* 0xfffffffc00fc7947 */ /* 0x000fc0000383ffff */
[----:B------:R-:W-:-:S00]  /*0af0*/  NOP ;  /* 0x0000000000007918 */ /* 0x000fc00000000000 */
        /* <DEDUP_REMOVED lines=8> */
.L_x_10:


//--------------------- .nv.global.init           --------------------------
	.section	.nv.global.init,"aw",@progbits
.nv.global.init:
	.type		_$_str,@object
	.size		_$_str,(.L_0 - _$_str)
_$_str:
        /*0000*/ 	.byte	0x5f, 0x5f, 0x43, 0x55, 0x44, 0x41, 0x5f, 0x46, 0x54, 0x5a, 0x00
.L_0:


//--------------------- .nv.shared.triton_poi_fused_add_mul_pow_sqrt_tanh_33 --------------------------
	.section	.nv.shared.triton_poi_fused_add_mul_pow_sqrt_tanh_33,"aw",@nobits
	.sectionflags	@""
	.align	16
	.zero		1024


//--------------------- .nv.constant0.triton_poi_fused_add_mul_pow_sqrt_tanh_33 --------------------------
	.section	.nv.constant0.triton_poi_fused_add_mul_pow_sqrt_tanh_33,"a",@progbits
	.sectionflags	@""
	.align	4
.nv.constant0.triton_poi_fused_add_mul_pow_sqrt_tanh_33:
	.zero		560
